//
// Generated by NVIDIA NVVM Compiler
//
// Compiler Build ID: CL-36424714
// Cuda compilation tools, release 13.0, V13.0.88
// Based on NVVM 20.0.0
//

.version 9.0
.target sm_100
.address_size 64

	// .globl	sparse2dense_float

.visible .entry sparse2dense_float(
	.param .u64 .ptr .align 1 sparse2dense_float_param_0,
	.param .u64 .ptr .align 1 sparse2dense_float_param_1,
	.param .u64 .ptr .align 1 sparse2dense_float_param_2,
	.param .u32 sparse2dense_float_param_3
)
{
	.reg .pred 	%p<2>;
	.reg .b32 	%r<7>;
	.reg .b32 	%f<2>;
	.reg .b64 	%rd<12>;

	ld.param.u64 	%rd1, [sparse2dense_float_param_0];
	ld.param.u64 	%rd2, [sparse2dense_float_param_1];
	ld.param.u64 	%rd3, [sparse2dense_float_param_2];
	ld.param.u32 	%r2, [sparse2dense_float_param_3];
	mov.u32 	%r3, %ctaid.x;
	mov.u32 	%r4, %ntid.x;
	mov.u32 	%r5, %tid.x;
	mad.lo.s32 	%r1, %r3, %r4, %r5;
	setp.ge.s32 	%p1, %r1, %r2;
	@%p1 bra 	$L__BB0_2;
	cvta.to.global.u64 	%rd4, %rd2;
	cvta.to.global.u64 	%rd5, %rd3;
	cvta.to.global.u64 	%rd6, %rd1;
	mul.wide.s32 	%rd7, %r1, 4;
	add.s64 	%rd8, %rd4, %rd7;
	ld.global.f32 	%f1, [%rd8];
	add.s64 	%rd9, %rd5, %rd7;
	ld.global.u32 	%r6, [%rd9];
	mul.wide.s32 	%rd10, %r6, 4;
	add.s64 	%rd11, %rd6, %rd10;
	st.global.f32 	[%rd11], %f1;
$L__BB0_2:
	ret;

}
	// .globl	sparse2dense_double
.visible .entry sparse2dense_double(
	.param .u64 .ptr .align 1 sparse2dense_double_param_0,
	.param .u64 .ptr .align 1 sparse2dense_double_param_1,
	.param .u64 .ptr .align 1 sparse2dense_double_param_2,
	.param .u32 sparse2dense_double_param_3
)
{
	.reg .pred 	%p<2>;
	.reg .b32 	%r<7>;
	.reg .b64 	%rd<13>;
	.reg .b64 	%fd<2>;

	ld.param.u64 	%rd1, [sparse2dense_double_param_0];
	ld.param.u64 	%rd2, [sparse2dense_double_param_1];
	ld.param.u64 	%rd3, [sparse2dense_double_param_2];
	ld.param.u32 	%r2, [sparse2dense_double_param_3];
	mov.u32 	%r3, %ctaid.x;
	mov.u32 	%r4, %ntid.x;
	mov.u32 	%r5, %tid.x;
	mad.lo.s32 	%r1, %r3, %r4, %r5;
	setp.ge.s32 	%p1, %r1, %r2;
	@%p1 bra 	$L__BB1_2;
	cvta.to.global.u64 	%rd4, %rd2;
	cvta.to.global.u64 	%rd5, %rd3;
	cvta.to.global.u64 	%rd6, %rd1;
	mul.wide.s32 	%rd7, %r1, 8;
	add.s64 	%rd8, %rd4, %rd7;
	ld.global.f64 	%fd1, [%rd8];
	mul.wide.s32 	%rd9, %r1, 4;
	add.s64 	%rd10, %rd5, %rd9;
	ld.global.u32 	%r6, [%rd10];
	mul.wide.s32 	%rd11, %r6, 8;
	add.s64 	%rd12, %rd6, %rd11;
	st.global.f64 	[%rd12], %fd1;
$L__BB1_2:
	ret;

}


// ===== COMPILED SASS (sm_100) =====

	.target	sm_100

	.elftype	@"ET_EXEC"


//--------------------- .note.nv.tkinfo           --------------------------
	.section	.note.nv.tkinfo,"",@"SHT_NOTE"
	.sectionflags	@"SHF_NOTE_NV_TKINFO"
	.tkinfo
        /*0018*/ 	.word	0x00000002
        /*0030*/ 	.string	""
        /*0030*/ 	.string	"ptxas"
        /*0030*/ 	.string	"Cuda compilation tools, release 13.0, V13.0.88"
        /*0030*/ 	.string	"Build cuda_13.0.r13.0/compiler.36424714_0"
        /*0030*/ 	.string	"-arch sm_100 -m 64 "



//--------------------- .note.nv.cuinfo           --------------------------
	.section	.note.nv.cuinfo,"",@"SHT_NOTE"
	.sectionflags	@"SHF_NOTE_NV_CUINFO"
        /*0018*/ 	.short	0x0002
        /*001a*/ 	.short	0x0064
        /*001c*/ 	.short	0x0082
	.zero		2


//--------------------- .nv.info                  --------------------------
	.section	.nv.info,"",@"SHT_CUDA_INFO"
	.align	4


	//----- nvinfo : EIATTR_REGCOUNT
	.align		4
        /*0000*/ 	.byte	0x04, 0x2f
        /*0002*/ 	.short	(.L_1 - .L_0)
	.align		4
.L_0:
        /*0004*/ 	.word	index@(sparse2dense_float)
        /*0008*/ 	.word	0x0000000a


	//----- nvinfo : EIATTR_FRAME_SIZE
	.align		4
.L_1:
        /*000c*/ 	.byte	0x04, 0x11
        /*000e*/ 	.short	(.L_3 - .L_2)
	.align		4
.L_2:
        /*0010*/ 	.word	index@(sparse2dense_float)
        /*0014*/ 	.word	0x00000000


	//----- nvinfo : EIATTR_REGCOUNT
	.align		4
.L_3:
        /*0018*/ 	.byte	0x04, 0x2f
        /*001a*/ 	.short	(.L_5 - .L_4)
	.align		4
.L_4:
        /*001c*/ 	.word	index@(sparse2dense_double)
        /*0020*/ 	.word	0x0000000a


	//----- nvinfo : EIATTR_FRAME_SIZE
	.align		4
.L_5:
        /*0024*/ 	.byte	0x04, 0x11
        /*0026*/ 	.short	(.L_7 - .L_6)
	.align		4
.L_6:
        /*0028*/ 	.word	index@(sparse2dense_double)
        /*002c*/ 	.word	0x00000000


	//----- nvinfo : EIATTR_MIN_STACK_SIZE
	.align		4
.L_7:
        /*0030*/ 	.byte	0x04, 0x12
        /*0032*/ 	.short	(.L_9 - .L_8)
	.align		4
.L_8:
        /*0034*/ 	.word	index@(sparse2dense_double)
        /*0038*/ 	.word	0x00000000


	//----- nvinfo : EIATTR_MIN_STACK_SIZE
	.align		4
.L_9:
        /*003c*/ 	.byte	0x04, 0x12
        /*003e*/ 	.short	(.L_11 - .L_10)
	.align		4
.L_10:
        /*0040*/ 	.word	index@(sparse2dense_float)
        /*0044*/ 	.word	0x00000000
.L_11:


//--------------------- .nv.compat                --------------------------
	.section	.nv.compat,"",@"SHT_CUDA_COMPAT_INFO"
	.align	4
        /*0000*/ 	.byte	0x02, 0x09, 0x00, 0x00, 0x02, 0x02, 0x01, 0x00, 0x02, 0x05, 0x05, 0x00, 0x03, 0x07, 0x01, 0x01
        /*0010*/ 	.byte	0x02, 0x03, 0x00, 0x00, 0x02, 0x06, 0x01, 0x00, 0x04, 0x0b, 0x08, 0x00, 0x09, 0x00, 0x00, 0x00
        /*0020*/ 	.byte	0x00, 0x00, 0x00, 0x00


//--------------------- .nv.info.sparse2dense_double --------------------------
	.section	.nv.info.sparse2dense_double,"",@"SHT_CUDA_INFO"
	.sectionflags	@""
	.align	4


	//----- nvinfo : EIATTR_CUDA_API_VERSION
	.align		4
        /*0000*/ 	.byte	0x04, 0x37
        /*0002*/ 	.short	(.L_13 - .L_12)
.L_12:
        /*0004*/ 	.word	0x00000082


	//----- nvinfo : EIATTR_KPARAM_INFO
	.align		4
.L_13:
        /*0008*/ 	.byte	0x04, 0x17
        /*000a*/ 	.short	(.L_15 - .L_14)
.L_14:
        /*000c*/ 	.word	0x00000000
        /*0010*/ 	.short	0x0003
        /*0012*/ 	.short	0x0018
        /*0014*/ 	.byte	0x00, 0xf0, 0x11, 0x00


	//----- nvinfo : EIATTR_KPARAM_INFO
	.align		4
.L_15:
        /*0018*/ 	.byte	0x04, 0x17
        /*001a*/ 	.short	(.L_17 - .L_16)
.L_16:
        /*001c*/ 	.word	0x00000000
        /*0020*/ 	.short	0x0002
        /*0022*/ 	.short	0x0010
        /*0024*/ 	.byte	0x00, 0xf5, 0x21, 0x00


	//----- nvinfo : EIATTR_KPARAM_INFO
	.align		4
.L_17:
        /*0028*/ 	.byte	0x04, 0x17
        /*002a*/ 	.short	(.L_19 - .L_18)
.L_18:
        /*002c*/ 	.word	0x00000000
        /*0030*/ 	.short	0x0001
        /*0032*/ 	.short	0x0008
        /*0034*/ 	.byte	0x00, 0xf5, 0x21, 0x00


	//----- nvinfo : EIATTR_KPARAM_INFO
	.align		4
.L_19:
        /*0038*/ 	.byte	0x04, 0x17
        /*003a*/ 	.short	(.L_21 - .L_20)
.L_20:
        /*003c*/ 	.word	0x00000000
        /*0040*/ 	.short	0x0000
        /*0042*/ 	.short	0x0000
        /*0044*/ 	.byte	0x00, 0xf5, 0x21, 0x00


	//----- nvinfo : EIATTR_SPARSE_MMA_MASK
	.align		4
.L_21:
        /*0048*/ 	.byte	0x03, 0x50
        /*004a*/ 	.short	0x0000


	//----- nvinfo : EIATTR_MAXREG_COUNT
	.align		4
        /*004c*/ 	.byte	0x03, 0x1b
        /*004e*/ 	.short	0x00ff


	//----- nvinfo : EIATTR_MERCURY_ISA_VERSION
	.align		4
        /*0050*/ 	.byte	0x03, 0x5f
        /*0052*/ 	.short	0x0101


	//----- nvinfo : EIATTR_VRC_CTA_INIT_COUNT
	.align		4
        /*0054*/ 	.byte	0x02, 0x4a
	.zero		1
	.zero		1


	//----- nvinfo : EIATTR_EXIT_INSTR_OFFSETS
	.align		4
        /*0058*/ 	.byte	0x04, 0x1c
        /*005a*/ 	.short	(.L_23 - .L_22)


	//   ....[0]....
.L_22:
        /*005c*/ 	.word	0x00000070


	//   ....[1]....
        /*0060*/ 	.word	0x00000120


	//----- nvinfo : EIATTR_CBANK_PARAM_SIZE
	.align		4
.L_23:
        /*0064*/ 	.byte	0x03, 0x19
        /*0066*/ 	.short	0x001c


	//----- nvinfo : EIATTR_PARAM_CBANK
	.align		4
        /*0068*/ 	.byte	0x04, 0x0a
        /*006a*/ 	.short	(.L_25 - .L_24)
	.align		4
.L_24:
        /*006c*/ 	.word	index@(.nv.constant0.sparse2dense_double)
        /*0070*/ 	.short	0x0380
        /*0072*/ 	.short	0x001c


	//----- nvinfo : EIATTR_SW_WAR
	.align		4
.L_25:
        /*0074*/ 	.byte	0x04, 0x36
        /*0076*/ 	.short	(.L_27 - .L_26)
.L_26:
        /*0078*/ 	.word	0x00000008
.L_27:


//--------------------- .nv.info.sparse2dense_float --------------------------
	.section	.nv.info.sparse2dense_float,"",@"SHT_CUDA_INFO"
	.sectionflags	@""
	.align	4


	//----- nvinfo : EIATTR_CUDA_API_VERSION
	.align		4
        /*0000*/ 	.byte	0x04, 0x37
        /*0002*/ 	.short	(.L_29 - .L_28)
.L_28:
        /*0004*/ 	.word	0x00000082


	//----- nvinfo : EIATTR_KPARAM_INFO
	.align		4
.L_29:
        /*0008*/ 	.byte	0x04, 0x17
        /*000a*/ 	.short	(.L_31 - .L_30)
.L_30:
        /*000c*/ 	.word	0x00000000
        /*0010*/ 	.short	0x0003
        /*0012*/ 	.short	0x0018
        /*0014*/ 	.byte	0x00, 0xf0, 0x11, 0x00


	//----- nvinfo : EIATTR_KPARAM_INFO
	.align		4
.L_31:
        /*0018*/ 	.byte	0x04, 0x17
        /*001a*/ 	.short	(.L_33 - .L_32)
.L_32:
        /*001c*/ 	.word	0x00000000
        /*0020*/ 	.short	0x0002
        /*0022*/ 	.short	0x0010
        /*0024*/ 	.byte	0x00, 0xf5, 0x21, 0x00


	//----- nvinfo : EIATTR_KPARAM_INFO
	.align		4
.L_33:
        /*0028*/ 	.byte	0x04, 0x17
        /*002a*/ 	.short	(.L_35 - .L_34)
.L_34:
        /*002c*/ 	.word	0x00000000
        /*0030*/ 	.short	0x0001
        /*0032*/ 	.short	0x0008
        /*0034*/ 	.byte	0x00, 0xf5, 0x21, 0x00


	//----- nvinfo : EIATTR_KPARAM_INFO
	.align		4
.L_35:
        /*0038*/ 	.byte	0x04, 0x17
        /*003a*/ 	.short	(.L_37 - .L_36)
.L_36:
        /*003c*/ 	.word	0x00000000
        /*0040*/ 	.short	0x0000
        /*0042*/ 	.short	0x0000
        /*0044*/ 	.byte	0x00, 0xf5, 0x21, 0x00


	//----- nvinfo : EIATTR_SPARSE_MMA_MASK
	.align		4
.L_37:
        /*0048*/ 	.byte	0x03, 0x50
        /*004a*/ 	.short	0x0000


	//----- nvinfo : EIATTR_MAXREG_COUNT
	.align		4
        /*004c*/ 	.byte	0x03, 0x1b
        /*004e*/ 	.short	0x00ff


	//----- nvinfo : EIATTR_MERCURY_ISA_VERSION
	.align		4
        /*0050*/ 	.byte	0x03, 0x5f
        /*0052*/ 	.short	0x0101


	//----- nvinfo : EIATTR_VRC_CTA_INIT_COUNT
	.align		4
        /*0054*/ 	.byte	0x02, 0x4a
	.zero		1
	.zero		1


	//----- nvinfo : EIATTR_EXIT_INSTR_OFFSETS
	.align		4
        /*0058*/ 	.byte	0x04, 0x1c
        /*005a*/ 	.short	(.L_39 - .L_38)


	//   ....[0]....
.L_38:
        /*005c*/ 	.word	0x00000070


	//   ....[1]....
        /*0060*/ 	.word	0x00000120


	//----- nvinfo : EIATTR_CBANK_PARAM_SIZE
	.align		4
.L_39:
        /*0064*/ 	.byte	0x03, 0x19
        /*0066*/ 	.short	0x001c


	//----- nvinfo : EIATTR_PARAM_CBANK
	.align		4
        /*0068*/ 	.byte	0x04, 0x0a
        /*006a*/ 	.short	(.L_41 - .L_40)
	.align		4
.L_40:
        /*006c*/ 	.word	index@(.nv.constant0.sparse2dense_float)
        /*0070*/ 	.short	0x0380
        /*0072*/ 	.short	0x001c


	//----- nvinfo : EIATTR_SW_WAR
	.align		4
.L_41:
        /*0074*/ 	.byte	0x04, 0x36
        /*0076*/ 	.short	(.L_43 - .L_42)
.L_42:
        /*0078*/ 	.word	0x00000008
.L_43:


//--------------------- .nv.callgraph             --------------------------
	.section	.nv.callgraph,"",@"SHT_CUDA_CALLGRAPH"
	.align	4
	.sectionentsize	8
	.align		4
        /*0000*/ 	.word	0x00000000
	.align		4
        /*0004*/ 	.word	0xffffffff
	.align		4
        /*0008*/ 	.word	0x00000000
	.align		4
        /*000c*/ 	.word	0xfffffffe
	.align		4
        /*0010*/ 	.word	0x00000000
	.align		4
        /*0014*/ 	.word	0xfffffffd
	.align		4
        /*0018*/ 	.word	0x00000000
	.align		4
        /*001c*/ 	.word	0xfffffffc


//--------------------- .text.sparse2dense_double --------------------------
	.section	.text.sparse2dense_double,"ax",@progbits
	.align	128
        .global         sparse2dense_double
        .type           sparse2dense_double,@function
        .size           sparse2dense_double,(.L_x_2 - sparse2dense_double)
        .other          sparse2dense_double,@"STO_CUDA_ENTRY STV_DEFAULT"
sparse2dense_double:
.text.sparse2dense_double:
[----:B------:R-:W-:Y:S01]  /*0000*/  LDC R1, c[0x0][0x37c] ;  /* 0x0000df00ff017b82 */ /* 0x000fe20000000800 */
[----:B------:R-:W0:Y:S07]  /*0010*/  S2R R0, SR_TID.X ;  /* 0x0000000000007919 */ /* 0x000e2e0000002100 */
[----:B------:R-:W0:Y:S01]  /*0020*/  S2UR UR4, SR_CTAID.X ;  /* 0x00000000000479c3 */ /* 0x000e220000002500 */
[----:B------:R-:W1:Y:S07]  /*0030*/  LDCU UR5, c[0x0][0x398] ;  /* 0x00007300ff0577ac */ /* 0x000e6e0008000800 */
[----:B------:R-:W0:Y:S02]  /*0040*/  LDC R7, c[0x0][0x360] ;  /* 0x0000d800ff077b82 */ /* 0x000e240000000800 */
[----:B0-----:R-:W-:-:S05]  /*0050*/  IMAD R7, R7, UR4, R0 ;  /* 0x0000000407077c24 */ /* 0x001fca000f8e0200 */
[----:B-1----:R-:W-:-:S13]  /*0060*/  ISETP.GE.AND P0, PT, R7, UR5, PT ;  /* 0x0000000507007c0c */ /* 0x002fda000bf06270 */
[----:B------:R-:W-:Y:S05]  /*0070*/  @P0 EXIT ;  /* 0x000000000000094d */ /* 0x000fea0003800000 */
[----:B------:R-:W0:Y:S01]  /*0080*/  LDC.64 R4, c[0x0][0x390] ;  /* 0x0000e400ff047b82 */ /* 0x000e220000000a00 */
[----:B------:R-:W1:Y:S07]  /*0090*/  LDCU.64 UR4, c[0x0][0x358] ;  /* 0x00006b00ff0477ac */ /* 0x000e6e0008000a00 */
[----:B------:R-:W2:Y:S01]  /*00a0*/  LDC.64 R2, c[0x0][0x388] ;  /* 0x0000e200ff027b82 */ /* 0x000ea20000000a00 */
[----:B0-----:R-:W-:-:S06]  /*00b0*/  IMAD.WIDE R4, R7, 0x4, R4 ;  /* 0x0000000407047825 */ /* 0x001fcc00078e0204 */
[----:B-1----:R-:W3:Y:S01]  /*00c0*/  LDG.E R5, desc[UR4][R4.64] ;  /* 0x0000000404057981 */ /* 0x002ee2000c1e1900 */
[----:B--2---:R-:W-:Y:S02]  /*00d0*/  IMAD.WIDE R2, R7, 0x8, R2 ;  /* 0x0000000807027825 */ /* 0x004fe400078e0202 */
[----:B------:R-:W3:Y:S04]  /*00e0*/  LDC.64 R6, c[0x0][0x380] ;  /* 0x0000e000ff067b82 */ /* 0x000ee80000000a00 */
[----:B------:R-:W2:Y:S01]  /*00f0*/  LDG.E.64 R2, desc[UR4][R2.64] ;  /* 0x0000000402027981 */ /* 0x000ea2000c1e1b00 */
[----:B---3--:R-:W-:-:S05]  /*0100*/  IMAD.WIDE R6, R5, 0x8, R6 ;  /* 0x0000000805067825 */ /* 0x008fca00078e0206 */
[----:B--2---:R-:W-:Y:S01]  /*0110*/  STG.E.64 desc[UR4][R6.64], R2 ;  /* 0x0000000206007986 */ /* 0x004fe2000c101b04 */
[----:B------:R-:W-:Y:S05]  /*0120*/  EXIT ;  /* 0x000000000000794d */ /* 0x000fea0003800000 */
.L_x_0:
[----:B------:R-:W-:-:S00]  /*0130*/  BRA `(.L_x_0) ;  /* 0xfffffffc00fc7947 */ /* 0x000fc0000383ffff */
[----:B------:R-:W-:-:S00]  /*0140*/  NOP ;  /* 0x0000000000007918 */ /* 0x000fc00000000000 */
        /* <DEDUP_REMOVED lines=11> */
.L_x_2:


//--------------------- .text.sparse2dense_float  --------------------------
	.section	.text.sparse2dense_float,"ax",@progbits
	.align	128
        .global         sparse2dense_float
        .type           sparse2dense_float,@function
        .size           sparse2dense_float,(.L_x_3 - sparse2dense_float)
        .other          sparse2dense_float,@"STO_CUDA_ENTRY STV_DEFAULT"
sparse2dense_float:
.text.sparse2dense_float:
        /* <DEDUP_REMOVED lines=15> */
[----:B------:R-:W2:Y:S01]  /*00f0*/  LDG.E R3, desc[UR4][R2.64] ;  /* 0x0000000402037981 */ /* 0x000ea2000c1e1900 */
[----:B---3--:R-:W-:-:S05]  /*0100*/  IMAD.WIDE R6, R5, 0x4, R6 ;  /* 0x0000000405067825 */ /* 0x008fca00078e0206 */
[----:B--2---:R-:W-:Y:S01]  /*0110*/  STG.E desc[UR4][R6.64], R3 ;  /* 0x0000000306007986 */ /* 0x004fe2000c101904 */
[----:B------:R-:W-:Y:S05]  /*0120*/  EXIT ;  /* 0x000000000000794d */ /* 0x000fea0003800000 */
.L_x_1:
        /* <DEDUP_REMOVED lines=13> */
.L_x_3:


//--------------------- .nv.shared.reserved.0     --------------------------
	.section	.nv.shared.reserved.0,"aw",@nobits
	.weak		__nv_reservedSMEM_offset_0_alias
	.size		__nv_reservedSMEM_offset_0_alias, 0, 64
	.other		__nv_reservedSMEM_offset_0_alias,@"STO_CUDA_RESERVED_SHARED STV_DEFAULT"
__nv_reservedSMEM_offset_0_alias:
	.zero		0
	.zero		64


//--------------------- .nv.constant0.sparse2dense_double --------------------------
	.section	.nv.constant0.sparse2dense_double,"a",@progbits
	.sectionflags	@""
	.align	4
.nv.constant0.sparse2dense_double:
	.zero		924


//--------------------- .nv.constant0.sparse2dense_float --------------------------
	.section	.nv.constant0.sparse2dense_float,"a",@progbits
	.sectionflags	@""
	.align	4
.nv.constant0.sparse2dense_float:
	.zero		924


//--------------------- SYMBOLS --------------------------

	.type		.nv.reservedSmem.offset0,@object
	.size		.nv.reservedSmem.offset0,0x4
